//
// Generated by NVIDIA NVVM Compiler
//
// Compiler Build ID: CL-36424714
// Cuda compilation tools, release 13.0, V13.0.88
// Based on NVVM 20.0.0
//

.version 9.0
.target sm_100
.address_size 64

	// .globl	_Z11kernel_siluPfS_mS_

.visible .entry _Z11kernel_siluPfS_mS_(
	.param .u64 .ptr .align 1 _Z11kernel_siluPfS_mS__param_0,
	.param .u64 .ptr .align 1 _Z11kernel_siluPfS_mS__param_1,
	.param .u64 _Z11kernel_siluPfS_mS__param_2,
	.param .u64 .ptr .align 1 _Z11kernel_siluPfS_mS__param_3
)
{
	.reg .pred 	%p<3>;
	.reg .b32 	%r<10>;
	.reg .b32 	%f<4>;
	.reg .b64 	%rd<16>;

	ld.param.u64 	%rd7, [_Z11kernel_siluPfS_mS__param_0];
	ld.param.u64 	%rd8, [_Z11kernel_siluPfS_mS__param_1];
	ld.param.u64 	%rd9, [_Z11kernel_siluPfS_mS__param_2];
	ld.param.u64 	%rd10, [_Z11kernel_siluPfS_mS__param_3];
	mov.u32 	%r6, %tid.x;
	mov.u32 	%r7, %ctaid.x;
	mov.u32 	%r1, %ntid.x;
	mad.lo.s32 	%r9, %r7, %r1, %r6;
	cvt.s64.s32 	%rd15, %r9;
	setp.le.u64 	%p1, %rd9, %rd15;
	@%p1 bra 	$L__BB0_3;
	mov.u32 	%r8, %nctaid.x;
	mul.lo.s32 	%r3, %r1, %r8;
	cvta.to.global.u64 	%rd2, %rd8;
	cvta.to.global.u64 	%rd3, %rd10;
	cvta.to.global.u64 	%rd4, %rd7;
$L__BB0_2:
	shl.b64 	%rd11, %rd15, 2;
	add.s64 	%rd12, %rd2, %rd11;
	ld.global.f32 	%f1, [%rd12];
	add.s64 	%rd13, %rd3, %rd11;
	ld.global.f32 	%f2, [%rd13];
	mul.f32 	%f3, %f1, %f2;
	add.s64 	%rd14, %rd4, %rd11;
	st.global.f32 	[%rd14], %f3;
	add.s32 	%r9, %r9, %r3;
	cvt.s64.s32 	%rd15, %r9;
	setp.gt.u64 	%p2, %rd9, %rd15;
	@%p2 bra 	$L__BB0_2;
$L__BB0_3:
	ret;

}


// ===== COMPILED SASS (sm_100) =====

	.target	sm_100

	.elftype	@"ET_EXEC"


//--------------------- .note.nv.tkinfo           --------------------------
	.section	.note.nv.tkinfo,"",@"SHT_NOTE"
	.sectionflags	@"SHF_NOTE_NV_TKINFO"
	.tkinfo
        /*0018*/ 	.word	0x00000002
        /*0030*/ 	.string	""
        /*0030*/ 	.string	"ptxas"
        /*0030*/ 	.string	"Cuda compilation tools, release 13.0, V13.0.88"
        /*0030*/ 	.string	"Build cuda_13.0.r13.0/compiler.36424714_0"
        /*0030*/ 	.string	"-arch sm_100 -m 64 "



//--------------------- .note.nv.cuinfo           --------------------------
	.section	.note.nv.cuinfo,"",@"SHT_NOTE"
	.sectionflags	@"SHF_NOTE_NV_CUINFO"
        /*0018*/ 	.short	0x0002
        /*001a*/ 	.short	0x0064
        /*001c*/ 	.short	0x0082
	.zero		2


//--------------------- .nv.info                  --------------------------
	.section	.nv.info,"",@"SHT_CUDA_INFO"
	.align	4


	//----- nvinfo : EIATTR_REGCOUNT
	.align		4
        /*0000*/ 	.byte	0x04, 0x2f
        /*0002*/ 	.short	(.L_1 - .L_0)
	.align		4
.L_0:
        /*0004*/ 	.word	index@(_Z11kernel_siluPfS_mS_)
        /*0008*/ 	.word	0x00000010


	//----- nvinfo : EIATTR_FRAME_SIZE
	.align		4
.L_1:
        /*000c*/ 	.byte	0x04, 0x11
        /*000e*/ 	.short	(.L_3 - .L_2)
	.align		4
.L_2:
        /*0010*/ 	.word	index@(_Z11kernel_siluPfS_mS_)
        /*0014*/ 	.word	0x00000000


	//----- nvinfo : EIATTR_MIN_STACK_SIZE
	.align		4
.L_3:
        /*0018*/ 	.byte	0x04, 0x12
        /*001a*/ 	.short	(.L_5 - .L_4)
	.align		4
.L_4:
        /*001c*/ 	.word	index@(_Z11kernel_siluPfS_mS_)
        /*0020*/ 	.word	0x00000000
.L_5:


//--------------------- .nv.compat                --------------------------
	.section	.nv.compat,"",@"SHT_CUDA_COMPAT_INFO"
	.align	4
        /*0000*/ 	.byte	0x02, 0x09, 0x00, 0x00, 0x02, 0x02, 0x01, 0x00, 0x02, 0x05, 0x05, 0x00, 0x03, 0x07, 0x01, 0x01
        /*0010*/ 	.byte	0x02, 0x03, 0x00, 0x00, 0x02, 0x06, 0x01, 0x00, 0x04, 0x0b, 0x08, 0x00, 0x09, 0x00, 0x00, 0x00
        /*0020*/ 	.byte	0x00, 0x00, 0x00, 0x00


//--------------------- .nv.info._Z11kernel_siluPfS_mS_ --------------------------
	.section	.nv.info._Z11kernel_siluPfS_mS_,"",@"SHT_CUDA_INFO"
	.sectionflags	@""
	.align	4


	//----- nvinfo : EIATTR_CUDA_API_VERSION
	.align		4
        /*0000*/ 	.byte	0x04, 0x37
        /*0002*/ 	.short	(.L_7 - .L_6)
.L_6:
        /*0004*/ 	.word	0x00000082


	//----- nvinfo : EIATTR_KPARAM_INFO
	.align		4
.L_7:
        /*0008*/ 	.byte	0x04, 0x17
        /*000a*/ 	.short	(.L_9 - .L_8)
.L_8:
        /*000c*/ 	.word	0x00000000
        /*0010*/ 	.short	0x0003
        /*0012*/ 	.short	0x0018
        /*0014*/ 	.byte	0x00, 0xf5, 0x21, 0x00


	//----- nvinfo : EIATTR_KPARAM_INFO
	.align		4
.L_9:
        /*0018*/ 	.byte	0x04, 0x17
        /*001a*/ 	.short	(.L_11 - .L_10)
.L_10:
        /*001c*/ 	.word	0x00000000
        /*0020*/ 	.short	0x0002
        /*0022*/ 	.short	0x0010
        /*0024*/ 	.byte	0x00, 0xf0, 0x21, 0x00


	//----- nvinfo : EIATTR_KPARAM_INFO
	.align		4
.L_11:
        /*0028*/ 	.byte	0x04, 0x17
        /*002a*/ 	.short	(.L_13 - .L_12)
.L_12:
        /*002c*/ 	.word	0x00000000
        /*0030*/ 	.short	0x0001
        /*0032*/ 	.short	0x0008
        /*0034*/ 	.byte	0x00, 0xf5, 0x21, 0x00


	//----- nvinfo : EIATTR_KPARAM_INFO
	.align		4
.L_13:
        /*0038*/ 	.byte	0x04, 0x17
        /*003a*/ 	.short	(.L_15 - .L_14)
.L_14:
        /*003c*/ 	.word	0x00000000
        /*0040*/ 	.short	0x0000
        /*0042*/ 	.short	0x0000
        /*0044*/ 	.byte	0x00, 0xf5, 0x21, 0x00


	//----- nvinfo : EIATTR_SPARSE_MMA_MASK
	.align		4
.L_15:
        /*0048*/ 	.byte	0x03, 0x50
        /*004a*/ 	.short	0x0000


	//----- nvinfo : EIATTR_MAXREG_COUNT
	.align		4
        /*004c*/ 	.byte	0x03, 0x1b
        /*004e*/ 	.short	0x00ff


	//----- nvinfo : EIATTR_MERCURY_ISA_VERSION
	.align		4
        /*0050*/ 	.byte	0x03, 0x5f
        /*0052*/ 	.short	0x0101


	//----- nvinfo : EIATTR_VRC_CTA_INIT_COUNT
	.align		4
        /*0054*/ 	.byte	0x02, 0x4a
	.zero		1
	.zero		1


	//----- nvinfo : EIATTR_EXIT_INSTR_OFFSETS
	.align		4
        /*0058*/ 	.byte	0x04, 0x1c
        /*005a*/ 	.short	(.L_17 - .L_16)


	//   ....[0]....
.L_16:
        /*005c*/ 	.word	0x00000090


	//   ....[1]....
        /*0060*/ 	.word	0x00000230


	//----- nvinfo : EIATTR_CRS_STACK_SIZE
	.align		4
.L_17:
        /*0064*/ 	.byte	0x04, 0x1e
        /*0066*/ 	.short	(.L_19 - .L_18)
.L_18:
        /*0068*/ 	.word	0x00000000


	//----- nvinfo : EIATTR_CBANK_PARAM_SIZE
	.align		4
.L_19:
        /*006c*/ 	.byte	0x03, 0x19
        /*006e*/ 	.short	0x0020


	//----- nvinfo : EIATTR_PARAM_CBANK
	.align		4
        /*0070*/ 	.byte	0x04, 0x0a
        /*0072*/ 	.short	(.L_21 - .L_20)
	.align		4
.L_20:
        /*0074*/ 	.word	index@(.nv.constant0._Z11kernel_siluPfS_mS_)
        /*0078*/ 	.short	0x0380
        /*007a*/ 	.short	0x0020


	//----- nvinfo : EIATTR_SW_WAR
	.align		4
.L_21:
        /*007c*/ 	.byte	0x04, 0x36
        /*007e*/ 	.short	(.L_23 - .L_22)
.L_22:
        /*0080*/ 	.word	0x00000008
.L_23:


//--------------------- .nv.callgraph             --------------------------
	.section	.nv.callgraph,"",@"SHT_CUDA_CALLGRAPH"
	.align	4
	.sectionentsize	8
	.align		4
        /*0000*/ 	.word	0x00000000
	.align		4
        /*0004*/ 	.word	0xffffffff
	.align		4
        /*0008*/ 	.word	0x00000000
	.align		4
        /*000c*/ 	.word	0xfffffffe
	.align		4
        /*0010*/ 	.word	0x00000000
	.align		4
        /*0014*/ 	.word	0xfffffffd
	.align		4
        /*0018*/ 	.word	0x00000000
	.align		4
        /*001c*/ 	.word	0xfffffffc


//--------------------- .text._Z11kernel_siluPfS_mS_ --------------------------
	.section	.text._Z11kernel_siluPfS_mS_,"ax",@progbits
	.align	128
        .global         _Z11kernel_siluPfS_mS_
        .type           _Z11kernel_siluPfS_mS_,@function
        .size           _Z11kernel_siluPfS_mS_,(.L_x_2 - _Z11kernel_siluPfS_mS_)
        .other          _Z11kernel_siluPfS_mS_,@"STO_CUDA_ENTRY STV_DEFAULT"
_Z11kernel_siluPfS_mS_:
.text._Z11kernel_siluPfS_mS_:
[----:B------:R-:W-:Y:S01]  /*0000*/  LDC R1, c[0x0][0x37c] ;  /* 0x0000df00ff017b82 */ /* 0x000fe20000000800 */
[----:B------:R-:W0:Y:S07]  /*0010*/  S2R R0, SR_TID.X ;  /* 0x0000000000007919 */ /* 0x000e2e0000002100 */
[----:B------:R-:W0:Y:S01]  /*0020*/  S2UR UR4, SR_CTAID.X ;  /* 0x00000000000479c3 */ /* 0x000e220000002500 */
[----:B------:R-:W1:Y:S07]  /*0030*/  LDCU.64 UR8, c[0x0][0x390] ;  /* 0x00007200ff0877ac */ /* 0x000e6e0008000a00 */
[----:B------:R-:W0:Y:S02]  /*0040*/  LDC R9, c[0x0][0x360] ;  /* 0x0000d800ff097b82 */ /* 0x000e240000000800 */
[----:B0-----:R-:W-:-:S05]  /*0050*/  IMAD R0, R9, UR4, R0 ;  /* 0x0000000409007c24 */ /* 0x001fca000f8e0200 */
[----:B-1----:R-:W-:Y:S02]  /*0060*/  ISETP.GE.U32.AND P0, PT, R0, UR8, PT ;  /* 0x0000000800007c0c */ /* 0x002fe4000bf06070 */
[----:B------:R-:W-:-:S04]  /*0070*/  SHF.R.S32.HI R2, RZ, 0x1f, R0 ;  /* 0x0000001fff027819 */ /* 0x000fc80000011400 */
[----:B------:R-:W-:-:S13]  /*0080*/  ISETP.GE.U32.AND.EX P0, PT, R2, UR9, PT, P0 ;  /* 0x0000000902007c0c */ /* 0x000fda000bf06100 */
[----:B------:R-:W-:Y:S05]  /*0090*/  @P0 EXIT ;  /* 0x000000000000094d */ /* 0x000fea0003800000 */
[----:B------:R-:W0:Y:S01]  /*00a0*/  LDCU UR4, c[0x0][0x370] ;  /* 0x00006e00ff0477ac */ /* 0x000e220008000800 */
[----:B------:R-:W-:Y:S02]  /*00b0*/  IMAD.MOV.U32 R13, RZ, RZ, R2 ;  /* 0x000000ffff0d7224 */ /* 0x000fe400078e0002 */
[----:B------:R-:W-:Y:S01]  /*00c0*/  IMAD.MOV.U32 R8, RZ, RZ, R0 ;  /* 0x000000ffff087224 */ /* 0x000fe200078e0000 */
[----:B------:R-:W1:Y:S01]  /*00d0*/  LDCU.64 UR6, c[0x0][0x358] ;  /* 0x00006b00ff0677ac */ /* 0x000e620008000a00 */
[----:B------:R-:W2:Y:S01]  /*00e0*/  LDCU.64 UR10, c[0x0][0x398] ;  /* 0x00007300ff0a77ac */ /* 0x000ea20008000a00 */
[----:B------:R-:W3:Y:S01]  /*00f0*/  LDCU.128 UR12, c[0x0][0x380] ;  /* 0x00007000ff0c77ac */ /* 0x000ee20008000c00 */
[----:B0-----:R-:W-:-:S07]  /*0100*/  IMAD R9, R9, UR4, RZ ;  /* 0x0000000409097c24 */ /* 0x001fce000f8e02ff */
.L_x_0:
[C---:B0-----:R-:W-:Y:S01]  /*0110*/  IMAD.SHL.U32 R6, R8.reuse, 0x4, RZ ;  /* 0x0000000408067824 */ /* 0x041fe200078e00ff */
[----:B------:R-:W-:-:S04]  /*0120*/  SHF.L.U64.HI R7, R8, 0x2, R13 ;  /* 0x0000000208077819 */ /* 0x000fc8000001020d */
[C---:B--2---:R-:W-:Y:S02]  /*0130*/  IADD3 R4, P1, PT, R6.reuse, UR10, RZ ;  /* 0x0000000a06047c10 */ /* 0x044fe4000ff3e0ff */
[----:B---3--:R-:W-:Y:S02]  /*0140*/  IADD3 R2, P0, PT, R6, UR14, RZ ;  /* 0x0000000e06027c10 */ /* 0x008fe4000ff1e0ff */
[C---:B------:R-:W-:Y:S02]  /*0150*/  IADD3.X R5, PT, PT, R7.reuse, UR11, RZ, P1, !PT ;  /* 0x0000000b07057c10 */ /* 0x040fe40008ffe4ff */
[----:B------:R-:W-:-:S04]  /*0160*/  IADD3.X R3, PT, PT, R7, UR15, RZ, P0, !PT ;  /* 0x0000000f07037c10 */ /* 0x000fc800087fe4ff */
[----:B-1----:R-:W2:Y:S04]  /*0170*/  LDG.E R5, desc[UR6][R4.64] ;  /* 0x0000000604057981 */ /* 0x002ea8000c1e1900 */
[----:B------:R-:W2:Y:S01]  /*0180*/  LDG.E R2, desc[UR6][R2.64] ;  /* 0x0000000602027981 */ /* 0x000ea2000c1e1900 */
[----:B------:R-:W-:Y:S01]  /*0190*/  IADD3 R6, P0, PT, R6, UR12, RZ ;  /* 0x0000000c06067c10 */ /* 0x000fe2000ff1e0ff */
[----:B------:R-:W-:-:S03]  /*01a0*/  IMAD.IADD R8, R9, 0x1, R0 ;  /* 0x0000000109087824 */ /* 0x000fc600078e0200 */
[----:B------:R-:W-:Y:S02]  /*01b0*/  IADD3.X R7, PT, PT, R7, UR13, RZ, P0, !PT ;  /* 0x0000000d07077c10 */ /* 0x000fe400087fe4ff */
[----:B------:R-:W-:Y:S02]  /*01c0*/  ISETP.GE.U32.AND P0, PT, R8, UR8, PT ;  /* 0x0000000808007c0c */ /* 0x000fe4000bf06070 */
[----:B------:R-:W-:-:S04]  /*01d0*/  SHF.R.S32.HI R13, RZ, 0x1f, R8 ;  /* 0x0000001fff0d7819 */ /* 0x000fc80000011408 */
[----:B------:R-:W-:Y:S01]  /*01e0*/  ISETP.GE.U32.AND.EX P0, PT, R13, UR9, PT, P0 ;  /* 0x000000090d007c0c */ /* 0x000fe2000bf06100 */
[----:B------:R-:W-:Y:S02]  /*01f0*/  IMAD.MOV.U32 R0, RZ, RZ, R8 ;  /* 0x000000ffff007224 */ /* 0x000fe400078e0008 */
[----:B--2---:R-:W-:-:S05]  /*0200*/  FMUL R11, R2, R5 ;  /* 0x00000005020b7220 */ /* 0x004fca0000400000 */
[----:B------:R0:W-:Y:S05]  /*0210*/  STG.E desc[UR6][R6.64], R11 ;  /* 0x0000000b06007986 */ /* 0x0001ea000c101906 */
[----:B------:R-:W-:Y:S05]  /*0220*/  @!P0 BRA `(.L_x_0) ;  /* 0xfffffffc00b88947 */ /* 0x000fea000383ffff */
[----:B------:R-:W-:Y:S05]  /*0230*/  EXIT ;  /* 0x000000000000794d */ /* 0x000fea0003800000 */
.L_x_1:
[----:B------:R-:W-:-:S00]  /*0240*/  BRA `(.L_x_1) ;  /* 0xfffffffc00fc7947 */ /* 0x000fc0000383ffff */
[----:B------:R-:W-:-:S00]  /*0250*/  NOP ;  /* 0x0000000000007918 */ /* 0x000fc00000000000 */
        /* <DEDUP_REMOVED lines=10> */
.L_x_2:


//--------------------- .nv.shared.reserved.0     --------------------------
	.section	.nv.shared.reserved.0,"aw",@nobits
	.weak		__nv_reservedSMEM_offset_0_alias
	.size		__nv_reservedSMEM_offset_0_alias, 0, 64
	.other		__nv_reservedSMEM_offset_0_alias,@"STO_CUDA_RESERVED_SHARED STV_DEFAULT"
__nv_reservedSMEM_offset_0_alias:
	.zero		0
	.zero		64


//--------------------- .nv.constant0._Z11kernel_siluPfS_mS_ --------------------------
	.section	.nv.constant0._Z11kernel_siluPfS_mS_,"a",@progbits
	.sectionflags	@""
	.align	4
.nv.constant0._Z11kernel_siluPfS_mS_:
	.zero		928


//--------------------- SYMBOLS --------------------------

	.type		.nv.reservedSmem.offset0,@object
	.size		.nv.reservedSmem.offset0,0x4
